	.headerflags	@"EF_CUDA_TEXMODE_UNIFIED EF_CUDA_64BIT_ADDRESS EF_CUDA_ACCELERATORS EF_CUDA_SM90 EF_CUDA_VIRTUAL_SM(EF_CUDA_SM90)"
	.elftype	@"ET_EXEC"


//--------------------- .nv.info                  --------------------------
	.section	.nv.info,"",@"SHT_CUDA_INFO"
	.align	4


	//----- nvinfo : EIATTR_REGCOUNT
	.align		4
        /*0000*/ 	.byte	0x04, 0x2f
        /*0002*/ 	.short	(.L_1 - .L_0)
	.align		4
.L_0:
        /*0004*/ 	.word	index@(triton_poi_fused_mean_sub_0)
        /*0008*/ 	.word	0x00000014


	//----- nvinfo : EIATTR_MIN_STACK_SIZE
	.align		4
.L_1:
        /*000c*/ 	.byte	0x04, 0x12
        /*000e*/ 	.short	(.L_3 - .L_2)
	.align		4
.L_2:
        /*0010*/ 	.word	index@(triton_poi_fused_mean_sub_0)
        /*0014*/ 	.word	0x00000000


	//----- nvinfo : EIATTR_FRAME_SIZE
	.align		4
.L_3:
        /*0018*/ 	.byte	0x04, 0x11
        /*001a*/ 	.short	(.L_5 - .L_4)
	.align		4
.L_4:
        /*001c*/ 	.word	index@(triton_poi_fused_mean_sub_0)
        /*0020*/ 	.word	0x00000000


	//----- nvinfo : EIATTR_MIN_STACK_SIZE
	.align		4
.L_5:
        /*0024*/ 	.byte	0x04, 0x12
        /*0026*/ 	.short	(.L_7 - .L_6)
	.align		4
.L_6:
        /*0028*/ 	.word	index@(triton_poi_fused_mean_sub_0)
        /*002c*/ 	.word	0x00000000
.L_7:


//--------------------- .nv.info.triton_poi_fused_mean_sub_0 --------------------------
	.section	.nv.info.triton_poi_fused_mean_sub_0,"",@"SHT_CUDA_INFO"
	.sectionflags	@""
	.align	4


	//----- nvinfo : EIATTR_CUDA_API_VERSION
	.align		4
        /*0000*/ 	.byte	0x04, 0x37
        /*0002*/ 	.short	(.L_9 - .L_8)
.L_8:
        /*0004*/ 	.word	0x0000007c


	//----- nvinfo : EIATTR_KPARAM_INFO
	.align		4
.L_9:
        /*0008*/ 	.byte	0x04, 0x17
        /*000a*/ 	.short	(.L_11 - .L_10)
.L_10:
        /*000c*/ 	.word	0x00000000
        /*0010*/ 	.short	0x0002
        /*0012*/ 	.short	0x0010
        /*0014*/ 	.byte	0x00, 0xf0, 0x11, 0x00


	//----- nvinfo : EIATTR_KPARAM_INFO
	.align		4
.L_11:
        /*0018*/ 	.byte	0x04, 0x17
        /*001a*/ 	.short	(.L_13 - .L_12)
.L_12:
        /*001c*/ 	.word	0x00000000
        /*0020*/ 	.short	0x0001
        /*0022*/ 	.short	0x0008
        /*0024*/ 	.byte	0x00, 0xf4, 0x21, 0x00


	//----- nvinfo : EIATTR_KPARAM_INFO
	.align		4
.L_13:
        /*0028*/ 	.byte	0x04, 0x17
        /*002a*/ 	.short	(.L_15 - .L_14)
.L_14:
        /*002c*/ 	.word	0x00000000
        /*0030*/ 	.short	0x0000
        /*0032*/ 	.short	0x0000
        /*0034*/ 	.byte	0x00, 0xf4, 0x21, 0x00


	//----- nvinfo : EIATTR_SPARSE_MMA_MASK
	.align		4
.L_15:
        /*0038*/ 	.byte	0x03, 0x50
        /*003a*/ 	.short	0x0000


	//----- nvinfo : EIATTR_MAXREG_COUNT
	.align		4
        /*003c*/ 	.byte	0x03, 0x1b
        /*003e*/ 	.short	0x00ff


	//----- nvinfo : EIATTR_EXIT_INSTR_OFFSETS
	.align		4
        /*0040*/ 	.byte	0x04, 0x1c
        /*0042*/ 	.short	(.L_17 - .L_16)


	//   ....[0]....
.L_16:
        /*0044*/ 	.word	0x00000260


	//   ....[1]....
        /*0048*/ 	.word	0x00000280


	//----- nvinfo : EIATTR_REQNTID
	.align		4
.L_17:
        /*004c*/ 	.byte	0x04, 0x10
        /*004e*/ 	.short	(.L_19 - .L_18)
.L_18:
        /*0050*/ 	.word	0x00000080
        /*0054*/ 	.word	0x00000001
        /*0058*/ 	.word	0x00000001


	//----- nvinfo : EIATTR_CBANK_PARAM_SIZE
	.align		4
.L_19:
        /*005c*/ 	.byte	0x03, 0x19
        /*005e*/ 	.short	0x0014


	//----- nvinfo : EIATTR_PARAM_CBANK
	.align		4
        /*0060*/ 	.byte	0x04, 0x0a
        /*0062*/ 	.short	(.L_21 - .L_20)
	.align		4
.L_20:
        /*0064*/ 	.word	index@(.nv.constant0.triton_poi_fused_mean_sub_0)
        /*0068*/ 	.short	0x0210
        /*006a*/ 	.short	0x0014


	//----- nvinfo : EIATTR_SW_WAR
	.align		4
.L_21:
        /*006c*/ 	.byte	0x04, 0x36
        /*006e*/ 	.short	(.L_23 - .L_22)
.L_22:
        /*0070*/ 	.word	0x00000008
.L_23:


//--------------------- .nv.callgraph             --------------------------
	.section	.nv.callgraph,"",@"SHT_CUDA_CALLGRAPH"
	.align	4
	.sectionentsize	8
	.align		4
        /*0000*/ 	.word	0x00000000
	.align		4
        /*0004*/ 	.word	0xffffffff
	.align		4
        /*0008*/ 	.word	0x00000000
	.align		4
        /*000c*/ 	.word	0xfffffffe
	.align		4
        /*0010*/ 	.word	0x00000000
	.align		4
        /*0014*/ 	.word	0xfffffffd
	.align		4
        /*0018*/ 	.word	0x00000000
	.align		4
        /*001c*/ 	.word	0xfffffffc


//--------------------- .text.triton_poi_fused_mean_sub_0 --------------------------
	.section	.text.triton_poi_fused_mean_sub_0,"ax",@progbits
	.align	128
        .global         triton_poi_fused_mean_sub_0
        .type           triton_poi_fused_mean_sub_0,@function
        .size           triton_poi_fused_mean_sub_0,(.L_x_1 - triton_poi_fused_mean_sub_0)
        .other          triton_poi_fused_mean_sub_0,@"STO_CUDA_ENTRY STV_DEFAULT"
triton_poi_fused_mean_sub_0:
.text.triton_poi_fused_mean_sub_0:
[----:B------:R-:W0:Y:S02]  /*0000*/  LDC R1, c[0x0][0x28] ;  /* 0x00000a00ff017b82 */ /* 0x000e240000000800 */
[----:B------:R-:W1:Y:S01]  /*0010*/  S2R R5, SR_TID.X ;  /* 0x0000000000057919 */ /* 0x000e620000002100 */
[----:B------:R-:W2:Y:S01]  /*0020*/  LDC.64 R2, c[0x0][0x210] ;  /* 0x00008400ff027b82 */ /* 0x000ea20000000a00 */
[----:B------:R-:W-:Y:S01]  /*0030*/  CS2R R14, SRZ ;  /* 0x00000000000e7805 */ /* 0x000fe2000001ff00 */
[----:B------:R-:W-:Y:S01]  /*0040*/  ULDC.64 UR4, c[0x0][0x208] ;  /* 0x0000820000047ab9 */ /* 0x000fe20000000a00 */
[----:B------:R-:W3:Y:S01]  /*0050*/  S2R R0, SR_CTAID.X ;  /* 0x0000000000007919 */ /* 0x000ee20000002500 */
[----:B-1----:R-:W-:Y:S02]  /*0060*/  LOP3.LUT R5, R5, 0x7f, RZ, 0xc0, !PT ;  /* 0x0000007f05057812 */ /* 0x002fe400078ec0ff */
[----:B---3--:R-:W-:Y:S02]  /*0070*/  SHF.R.S32.HI R4, RZ, 0x18, R0 ;  /* 0x00000018ff047819 */ /* 0x008fe40000011400 */
[----:B------:R-:W-:Y:S02]  /*0080*/  LEA R5, R0, R5, 0x7 ;  /* 0x0000000500057211 */ /* 0x000fe400078e38ff */
[----:B------:R-:W-:-:S02]  /*0090*/  SGXT R0, R4, 0x1 ;  /* 0x000000010400781a */ /* 0x000fc40000000200 */
[----:B------:R-:W-:Y:S02]  /*00a0*/  ISETP.GE.AND P0, PT, R5, 0x100, PT ;  /* 0x000001000500780c */ /* 0x000fe40003f06270 */
[CC--:B------:R-:W-:Y:S02]  /*00b0*/  LEA.HI R4, R0.reuse, R5.reuse, RZ, 0x4 ;  /* 0x0000000500047211 */ /* 0x0c0fe400078f20ff */
[----:B------:R-:W-:Y:S02]  /*00c0*/  LEA.HI R0, R0, R5, RZ, 0x6 ;  /* 0x0000000500007211 */ /* 0x000fe400078f30ff */
[----:B------:R-:W-:Y:S02]  /*00d0*/  LOP3.LUT R4, R4, 0xfffffff0, RZ, 0xc0, !PT ;  /* 0xfffffff004047812 */ /* 0x000fe400078ec0ff */
[----:B------:R-:W-:-:S04]  /*00e0*/  LOP3.LUT R0, R0, 0xffffffc0, RZ, 0xc0, !PT ;  /* 0xffffffc000007812 */ /* 0x000fc800078ec0ff */
[----:B------:R-:W-:Y:S01]  /*00f0*/  IADD3 R11, R0, R5, -R4 ;  /* 0x00000005000b7210 */ /* 0x000fe20007ffe804 */
[----:B------:R-:W-:-:S03]  /*0100*/  HFMA2.MMA R4, -RZ, RZ, 0, 0 ;  /* 0x00000000ff047435 */ /* 0x000fc600000001ff */
[----:B------:R-:W-:Y:S01]  /*0110*/  IADD3 R13, R11, 0x20, RZ ;  /* 0x000000200b0d7810 */ /* 0x000fe20007ffe0ff */
[C---:B------:R-:W-:Y:S02]  /*0120*/  VIADD R9, R11.reuse, 0x10 ;  /* 0x000000100b097836 */ /* 0x040fe40000000000 */
[----:B--2---:R-:W-:-:S04]  /*0130*/  IMAD.WIDE R6, R11, 0x4, R2 ;  /* 0x000000040b067825 */ /* 0x004fc800078e0202 */
[--C-:B------:R-:W-:Y:S01]  /*0140*/  IMAD.WIDE R8, R9, 0x4, R2.reuse ;  /* 0x0000000409087825 */ /* 0x100fe200078e0202 */
[----:B------:R1:W2:Y:S03]  /*0150*/  @!P0 LDG.E.EL R4, desc[UR4][R6.64] ;  /* 0x0000000406048981 */ /* 0x0002a6000c2e1900 */
[----:B------:R-:W-:Y:S01]  /*0160*/  VIADD R17, R11, 0x30 ;  /* 0x000000300b117836 */ /* 0x000fe20000000000 */
[----:B------:R-:W2:Y:S01]  /*0170*/  @!P0 LDG.E.EL R15, desc[UR4][R8.64] ;  /* 0x00000004080f8981 */ /* 0x000ea2000c2e1900 */
[----:B------:R-:W-:Y:S01]  /*0180*/  IMAD.WIDE R10, R13, 0x4, R2 ;  /* 0x000000040d0a7825 */ /* 0x000fe200078e0202 */
[----:B------:R-:W-:-:S03]  /*0190*/  MOV R16, RZ ;  /* 0x000000ff00107202 */ /* 0x000fc60000000f00 */
[--C-:B------:R-:W-:Y:S01]  /*01a0*/  IMAD.WIDE R12, R17, 0x4, R2.reuse ;  /* 0x00000004110c7825 */ /* 0x100fe200078e0202 */
[----:B------:R-:W3:Y:S01]  /*01b0*/  @!P0 LDG.E.EL R14, desc[UR4][R10.64] ;  /* 0x000000040a0e8981 */ /* 0x000ee2000c2e1900 */
[----:B-1----:R-:W1:Y:S02]  /*01c0*/  LDC.64 R6, c[0x0][0x218] ;  /* 0x00008600ff067b82 */ /* 0x002e640000000a00 */
[----:B------:R-:W-:Y:S01]  /*01d0*/  IMAD.MOV.U32 R0, RZ, RZ, RZ ;  /* 0x000000ffff007224 */ /* 0x000fe200078e00ff */
[----:B------:R-:W4:Y:S01]  /*01e0*/  @!P0 LDG.E.EL R16, desc[UR4][R12.64] ;  /* 0x000000040c108981 */ /* 0x000f22000c2e1900 */
[----:B------:R-:W-:-:S05]  /*01f0*/  IMAD.WIDE R2, R5, 0x4, R2 ;  /* 0x0000000405027825 */ /* 0x000fca00078e0202 */
[----:B------:R-:W5:Y:S01]  /*0200*/  @!P0 LDG.E R0, desc[UR4][R2.64] ;  /* 0x0000000402008981 */ /* 0x000f62000c1e1900 */
[----:B--2---:R-:W-:-:S04]  /*0210*/  FADD R15, R15, R4 ;  /* 0x000000040f0f7221 */ /* 0x004fc80000000000 */
[----:B---3--:R-:W-:-:S04]  /*0220*/  FADD R15, R15, R14 ;  /* 0x0000000e0f0f7221 */ /* 0x008fc80000000000 */
[----:B----4-:R-:W-:Y:S01]  /*0230*/  FADD R15, R15, R16 ;  /* 0x000000100f0f7221 */ /* 0x010fe20000000000 */
[----:B-1----:R-:W-:-:S04]  /*0240*/  IMAD.WIDE R4, R5, 0x4, R6 ;  /* 0x0000000405047825 */ /* 0x002fc800078e0206 */
[----:B-----5:R-:W-:Y:S01]  /*0250*/  FFMA R15, R15, -0.25, R0 ;  /* 0xbe8000000f0f7823 */ /* 0x020fe20000000000 */
[----:B------:R-:W-:Y:S06]  /*0260*/  @P0 EXIT ;  /* 0x000000000000094d */ /* 0x000fec0003800000 */
[----:B------:R-:W-:Y:S01]  /*0270*/  STG.E desc[UR4][R4.64], R15 ;  /* 0x0000000f04007986 */ /* 0x000fe2000c101904 */
[----:B------:R-:W-:Y:S05]  /*0280*/  EXIT ;  /* 0x000000000000794d */ /* 0x000fea0003800000 */
.L_x_0:
[----:B------:R-:W-:-:S00]  /*0290*/  BRA `(.L_x_0) ;  /* 0xfffffffc00fc7947 */ /* 0x000fc0000383ffff */
[----:B------:R-:W-:-:S00]  /*02a0*/  NOP ;  /* 0x0000000000007918 */ /* 0x000fc00000000000 */
        /* <DEDUP_REMOVED lines=13> */
.L_x_1:


//--------------------- .nv.constant0.triton_poi_fused_mean_sub_0 --------------------------
	.section	.nv.constant0.triton_poi_fused_mean_sub_0,"a",@progbits
	.sectionflags	@""
	.align	4
.nv.constant0.triton_poi_fused_mean_sub_0:
	.zero		548
